//
// Generated by NVIDIA NVVM Compiler
//
// Compiler Build ID: CL-36424714
// Cuda compilation tools, release 13.0, V13.0.88
// Based on NVVM 20.0.0
//

.version 9.0
.target sm_100
.address_size 64

	// .globl	_Z18dot_product_kernelPiS_S_i

.visible .entry _Z18dot_product_kernelPiS_S_i(
	.param .u64 .ptr .align 1 _Z18dot_product_kernelPiS_S_i_param_0,
	.param .u64 .ptr .align 1 _Z18dot_product_kernelPiS_S_i_param_1,
	.param .u64 .ptr .align 1 _Z18dot_product_kernelPiS_S_i_param_2,
	.param .u32 _Z18dot_product_kernelPiS_S_i_param_3
)
{
	.reg .pred 	%p<8>;
	.reg .b32 	%r<20>;
	.reg .b64 	%rd<14>;

	ld.param.u64 	%rd5, [_Z18dot_product_kernelPiS_S_i_param_0];
	ld.param.u64 	%rd3, [_Z18dot_product_kernelPiS_S_i_param_1];
	ld.param.u64 	%rd4, [_Z18dot_product_kernelPiS_S_i_param_2];
	ld.param.u32 	%r4, [_Z18dot_product_kernelPiS_S_i_param_3];
	cvta.to.global.u64 	%rd1, %rd5;
	mov.u32 	%r5, %tid.x;
	mov.u32 	%r6, %ctaid.x;
	mov.u32 	%r7, %ntid.x;
	mad.lo.s32 	%r1, %r6, %r7, %r5;
	setp.ge.s32 	%p1, %r1, %r4;
	@%p1 bra 	$L__BB0_2;
	cvta.to.global.u64 	%rd6, %rd3;
	mul.wide.s32 	%rd7, %r1, 4;
	add.s64 	%rd8, %rd1, %rd7;
	ld.global.u32 	%r8, [%rd8];
	add.s64 	%rd9, %rd6, %rd7;
	ld.global.u32 	%r9, [%rd9];
	mul.lo.s32 	%r10, %r9, %r8;
	st.global.u32 	[%rd8], %r10;
$L__BB0_2:
	bar.sync 	0;
	setp.lt.s32 	%p2, %r4, 2;
	@%p2 bra 	$L__BB0_7;
	mul.wide.s32 	%rd10, %r1, 4;
	add.s64 	%rd2, %rd1, %rd10;
	mov.b32 	%r19, 1;
$L__BB0_4:
	bar.sync 	0;
	shl.b32 	%r3, %r19, 1;
	add.s32 	%r12, %r3, -1;
	and.b32  	%r13, %r12, %r1;
	setp.ne.s32 	%p3, %r13, 0;
	add.s32 	%r14, %r19, %r1;
	setp.ge.s32 	%p4, %r14, %r4;
	or.pred  	%p5, %p3, %p4;
	@%p5 bra 	$L__BB0_6;
	mul.wide.s32 	%rd11, %r19, 4;
	add.s64 	%rd12, %rd2, %rd11;
	ld.global.u32 	%r15, [%rd12];
	ld.global.u32 	%r16, [%rd2];
	add.s32 	%r17, %r16, %r15;
	st.global.u32 	[%rd2], %r17;
$L__BB0_6:
	setp.lt.s32 	%p6, %r3, %r4;
	mov.u32 	%r19, %r3;
	@%p6 bra 	$L__BB0_4;
$L__BB0_7:
	setp.ne.s32 	%p7, %r1, 0;
	@%p7 bra 	$L__BB0_9;
	ld.global.u32 	%r18, [%rd1];
	cvta.to.global.u64 	%rd13, %rd4;
	st.global.u32 	[%rd13], %r18;
$L__BB0_9:
	ret;

}


// ===== COMPILED SASS (sm_100) =====

	.target	sm_100

	.elftype	@"ET_EXEC"


//--------------------- .note.nv.tkinfo           --------------------------
	.section	.note.nv.tkinfo,"",@"SHT_NOTE"
	.sectionflags	@"SHF_NOTE_NV_TKINFO"
	.tkinfo
        /*0018*/ 	.word	0x00000002
        /*0030*/ 	.string	""
        /*0030*/ 	.string	"ptxas"
        /*0030*/ 	.string	"Cuda compilation tools, release 13.0, V13.0.88"
        /*0030*/ 	.string	"Build cuda_13.0.r13.0/compiler.36424714_0"
        /*0030*/ 	.string	"-arch sm_100 -m 64 "



//--------------------- .note.nv.cuinfo           --------------------------
	.section	.note.nv.cuinfo,"",@"SHT_NOTE"
	.sectionflags	@"SHF_NOTE_NV_CUINFO"
        /*0018*/ 	.short	0x0002
        /*001a*/ 	.short	0x0064
        /*001c*/ 	.short	0x0082
	.zero		2


//--------------------- .nv.info                  --------------------------
	.section	.nv.info,"",@"SHT_CUDA_INFO"
	.align	4


	//----- nvinfo : EIATTR_REGCOUNT
	.align		4
        /*0000*/ 	.byte	0x04, 0x2f
        /*0002*/ 	.short	(.L_1 - .L_0)
	.align		4
.L_0:
        /*0004*/ 	.word	index@(_Z18dot_product_kernelPiS_S_i)
        /*0008*/ 	.word	0x0000000c


	//----- nvinfo : EIATTR_FRAME_SIZE
	.align		4
.L_1:
        /*000c*/ 	.byte	0x04, 0x11
        /*000e*/ 	.short	(.L_3 - .L_2)
	.align		4
.L_2:
        /*0010*/ 	.word	index@(_Z18dot_product_kernelPiS_S_i)
        /*0014*/ 	.word	0x00000000


	//----- nvinfo : EIATTR_MIN_STACK_SIZE
	.align		4
.L_3:
        /*0018*/ 	.byte	0x04, 0x12
        /*001a*/ 	.short	(.L_5 - .L_4)
	.align		4
.L_4:
        /*001c*/ 	.word	index@(_Z18dot_product_kernelPiS_S_i)
        /*0020*/ 	.word	0x00000000
.L_5:


//--------------------- .nv.compat                --------------------------
	.section	.nv.compat,"",@"SHT_CUDA_COMPAT_INFO"
	.align	4
        /*0000*/ 	.byte	0x02, 0x09, 0x00, 0x00, 0x02, 0x02, 0x01, 0x00, 0x02, 0x05, 0x05, 0x00, 0x03, 0x07, 0x01, 0x01
        /*0010*/ 	.byte	0x02, 0x03, 0x00, 0x00, 0x02, 0x06, 0x01, 0x00, 0x04, 0x0b, 0x08, 0x00, 0x09, 0x00, 0x00, 0x00
        /*0020*/ 	.byte	0x00, 0x00, 0x00, 0x00


//--------------------- .nv.info._Z18dot_product_kernelPiS_S_i --------------------------
	.section	.nv.info._Z18dot_product_kernelPiS_S_i,"",@"SHT_CUDA_INFO"
	.sectionflags	@""
	.align	4


	//----- nvinfo : EIATTR_CUDA_API_VERSION
	.align		4
        /*0000*/ 	.byte	0x04, 0x37
        /*0002*/ 	.short	(.L_7 - .L_6)
.L_6:
        /*0004*/ 	.word	0x00000082


	//----- nvinfo : EIATTR_KPARAM_INFO
	.align		4
.L_7:
        /*0008*/ 	.byte	0x04, 0x17
        /*000a*/ 	.short	(.L_9 - .L_8)
.L_8:
        /*000c*/ 	.word	0x00000000
        /*0010*/ 	.short	0x0003
        /*0012*/ 	.short	0x0018
        /*0014*/ 	.byte	0x00, 0xf0, 0x11, 0x00


	//----- nvinfo : EIATTR_KPARAM_INFO
	.align		4
.L_9:
        /*0018*/ 	.byte	0x04, 0x17
        /*001a*/ 	.short	(.L_11 - .L_10)
.L_10:
        /*001c*/ 	.word	0x00000000
        /*0020*/ 	.short	0x0002
        /*0022*/ 	.short	0x0010
        /*0024*/ 	.byte	0x00, 0xf5, 0x21, 0x00


	//----- nvinfo : EIATTR_KPARAM_INFO
	.align		4
.L_11:
        /*0028*/ 	.byte	0x04, 0x17
        /*002a*/ 	.short	(.L_13 - .L_12)
.L_12:
        /*002c*/ 	.word	0x00000000
        /*0030*/ 	.short	0x0001
        /*0032*/ 	.short	0x0008
        /*0034*/ 	.byte	0x00, 0xf5, 0x21, 0x00


	//----- nvinfo : EIATTR_KPARAM_INFO
	.align		4
.L_13:
        /*0038*/ 	.byte	0x04, 0x17
        /*003a*/ 	.short	(.L_15 - .L_14)
.L_14:
        /*003c*/ 	.word	0x00000000
        /*0040*/ 	.short	0x0000
        /*0042*/ 	.short	0x0000
        /*0044*/ 	.byte	0x00, 0xf5, 0x21, 0x00


	//----- nvinfo : EIATTR_SPARSE_MMA_MASK
	.align		4
.L_15:
        /*0048*/ 	.byte	0x03, 0x50
        /*004a*/ 	.short	0x0000


	//----- nvinfo : EIATTR_MAXREG_COUNT
	.align		4
        /*004c*/ 	.byte	0x03, 0x1b
        /*004e*/ 	.short	0x00ff


	//----- nvinfo : EIATTR_NUM_BARRIERS
	.align		4
        /*0050*/ 	.byte	0x02, 0x4c
        /*0052*/ 	.byte	0x01
	.zero		1


	//----- nvinfo : EIATTR_MERCURY_ISA_VERSION
	.align		4
        /*0054*/ 	.byte	0x03, 0x5f
        /*0056*/ 	.short	0x0101


	//----- nvinfo : EIATTR_VRC_CTA_INIT_COUNT
	.align		4
        /*0058*/ 	.byte	0x02, 0x4a
	.zero		1
	.zero		1


	//----- nvinfo : EIATTR_EXIT_INSTR_OFFSETS
	.align		4
        /*005c*/ 	.byte	0x04, 0x1c
        /*005e*/ 	.short	(.L_17 - .L_16)


	//   ....[0]....
.L_16:
        /*0060*/ 	.word	0x000002c0


	//   ....[1]....
        /*0064*/ 	.word	0x00000310


	//----- nvinfo : EIATTR_CRS_STACK_SIZE
	.align		4
.L_17:
        /*0068*/ 	.byte	0x04, 0x1e
        /*006a*/ 	.short	(.L_19 - .L_18)
.L_18:
        /*006c*/ 	.word	0x00000000


	//----- nvinfo : EIATTR_CBANK_PARAM_SIZE
	.align		4
.L_19:
        /*0070*/ 	.byte	0x03, 0x19
        /*0072*/ 	.short	0x001c


	//----- nvinfo : EIATTR_PARAM_CBANK
	.align		4
        /*0074*/ 	.byte	0x04, 0x0a
        /*0076*/ 	.short	(.L_21 - .L_20)
	.align		4
.L_20:
        /*0078*/ 	.word	index@(.nv.constant0._Z18dot_product_kernelPiS_S_i)
        /*007c*/ 	.short	0x0380
        /*007e*/ 	.short	0x001c


	//----- nvinfo : EIATTR_SW_WAR
	.align		4
.L_21:
        /*0080*/ 	.byte	0x04, 0x36
        /*0082*/ 	.short	(.L_23 - .L_22)
.L_22:
        /*0084*/ 	.word	0x00000008
.L_23:


//--------------------- .nv.callgraph             --------------------------
	.section	.nv.callgraph,"",@"SHT_CUDA_CALLGRAPH"
	.align	4
	.sectionentsize	8
	.align		4
        /*0000*/ 	.word	0x00000000
	.align		4
        /*0004*/ 	.word	0xffffffff
	.align		4
        /*0008*/ 	.word	0x00000000
	.align		4
        /*000c*/ 	.word	0xfffffffe
	.align		4
        /*0010*/ 	.word	0x00000000
	.align		4
        /*0014*/ 	.word	0xfffffffd
	.align		4
        /*0018*/ 	.word	0x00000000
	.align		4
        /*001c*/ 	.word	0xfffffffc


//--------------------- .text._Z18dot_product_kernelPiS_S_i --------------------------
	.section	.text._Z18dot_product_kernelPiS_S_i,"ax",@progbits
	.align	128
        .global         _Z18dot_product_kernelPiS_S_i
        .type           _Z18dot_product_kernelPiS_S_i,@function
        .size           _Z18dot_product_kernelPiS_S_i,(.L_x_7 - _Z18dot_product_kernelPiS_S_i)
        .other          _Z18dot_product_kernelPiS_S_i,@"STO_CUDA_ENTRY STV_DEFAULT"
_Z18dot_product_kernelPiS_S_i:
.text._Z18dot_product_kernelPiS_S_i:
[----:B------:R-:W-:Y:S01]  /*0000*/  LDC R1, c[0x0][0x37c] ;  /* 0x0000df00ff017b82 */ /* 0x000fe20000000800 */
[----:B------:R-:W0:Y:S07]  /*0010*/  S2R R7, SR_TID.X ;  /* 0x0000000000077919 */ /* 0x000e2e0000002100 */
[----:B------:R-:W0:Y:S01]  /*0020*/  S2UR UR4, SR_CTAID.X ;  /* 0x00000000000479c3 */ /* 0x000e220000002500 */
[----:B------:R-:W1:Y:S01]  /*0030*/  LDCU UR6, c[0x0][0x398] ;  /* 0x00007300ff0677ac */ /* 0x000e620008000800 */
[----:B------:R-:W-:Y:S06]  /*0040*/  BSSY.RECONVERGENT B0, `(.L_x_0) ;  /* 0x000000e000007945 */ /* 0x000fec0003800200 */
[----:B------:R-:W0:Y:S02]  /*0050*/  LDC R0, c[0x0][0x360] ;  /* 0x0000d800ff007b82 */ /* 0x000e240000000800 */
[----:B0-----:R-:W-:Y:S01]  /*0060*/  IMAD R7, R0, UR4, R7 ;  /* 0x0000000400077c24 */ /* 0x001fe2000f8e0207 */
[----:B------:R-:W0:Y:S04]  /*0070*/  LDCU.64 UR4, c[0x0][0x358] ;  /* 0x00006b00ff0477ac */ /* 0x000e280008000a00 */
[----:B-1----:R-:W-:-:S13]  /*0080*/  ISETP.GE.AND P0, PT, R7, UR6, PT ;  /* 0x0000000607007c0c */ /* 0x002fda000bf06270 */
[----:B------:R-:W-:Y:S05]  /*0090*/  @P0 BRA `(.L_x_1) ;  /* 0x0000000000200947 */ /* 0x000fea0003800000 */
[----:B------:R-:W1:Y:S08]  /*00a0*/  LDC.64 R4, c[0x0][0x388] ;  /* 0x0000e200ff047b82 */ /* 0x000e700000000a00 */
[----:B------:R-:W2:Y:S01]  /*00b0*/  LDC.64 R2, c[0x0][0x380] ;  /* 0x0000e000ff027b82 */ /* 0x000ea20000000a00 */
[----:B-1----:R-:W-:-:S06]  /*00c0*/  IMAD.WIDE R4, R7, 0x4, R4 ;  /* 0x0000000407047825 */ /* 0x002fcc00078e0204 */
[----:B0-----:R-:W3:Y:S01]  /*00d0*/  LDG.E R5, desc[UR4][R4.64] ;  /* 0x0000000404057981 */ /* 0x001ee2000c1e1900 */
[----:B--2---:R-:W-:-:S05]  /*00e0*/  IMAD.WIDE R2, R7, 0x4, R2 ;  /* 0x0000000407027825 */ /* 0x004fca00078e0202 */
[----:B------:R-:W3:Y:S02]  /*00f0*/  LDG.E R0, desc[UR4][R2.64] ;  /* 0x0000000402007981 */ /* 0x000ee4000c1e1900 */
[----:B---3--:R-:W-:-:S05]  /*0100*/  IMAD R9, R0, R5, RZ ;  /* 0x0000000500097224 */ /* 0x008fca00078e02ff */
[----:B------:R1:W-:Y:S02]  /*0110*/  STG.E desc[UR4][R2.64], R9 ;  /* 0x0000000902007986 */ /* 0x0003e4000c101904 */
.L_x_1:
[----:B0-----:R-:W-:Y:S05]  /*0120*/  BSYNC.RECONVERGENT B0 ;  /* 0x0000000000007941 */ /* 0x001fea0003800200 */
.L_x_0:
[----:B------:R-:W-:Y:S01]  /*0130*/  BAR.SYNC.DEFER_BLOCKING 0x0 ;  /* 0x0000000000007b1d */ /* 0x000fe20000010000 */
[----:B------:R-:W-:-:S09]  /*0140*/  UISETP.GE.AND UP0, UPT, UR6, 0x2, UPT ;  /* 0x000000020600788c */ /* 0x000fd2000bf06270 */
[----:B------:R-:W-:Y:S05]  /*0150*/  BRA.U !UP0, `(.L_x_2) ;  /* 0x0000000108547547 */ /* 0x000fea000b800000 */
[----:B-1----:R-:W0:Y:S01]  /*0160*/  LDC.64 R2, c[0x0][0x380] ;  /* 0x0000e000ff027b82 */ /* 0x002e220000000a00 */
[----:B------:R-:W-:Y:S01]  /*0170*/  HFMA2 R0, -RZ, RZ, 0, 5.9604644775390625e-08 ;  /* 0x00000001ff007431 */ /* 0x000fe200000001ff */
[----:B------:R-:W1:Y:S02]  /*0180*/  LDCU UR6, c[0x0][0x398] ;  /* 0x00007300ff0677ac */ /* 0x000e640008000800 */
[----:B01----:R-:W-:-:S07]  /*0190*/  IMAD.WIDE R4, R7, 0x4, R2 ;  /* 0x0000000407047825 */ /* 0x003fce00078e0202 */
.L_x_5:
[----:B------:R-:W-:Y:S01]  /*01a0*/  SHF.L.U32 R6, R0, 0x1, RZ ;  /* 0x0000000100067819 */ /* 0x000fe200000006ff */
[----:B------:R-:W-:Y:S01]  /*01b0*/  IMAD.IADD R3, R7, 0x1, R0 ;  /* 0x0000000107037824 */ /* 0x000fe200078e0200 */
[----:B------:R-:W-:Y:S02]  /*01c0*/  BAR.SYNC.DEFER_BLOCKING 0x0 ;  /* 0x0000000000007b1d */ /* 0x000fe40000010000 */
[C---:B------:R-:W-:Y:S02]  /*01d0*/  IADD3 R2, PT, PT, R6.reuse, -0x1, RZ ;  /* 0xffffffff06027810 */ /* 0x040fe40007ffe0ff */
[----:B------:R-:W-:Y:S02]  /*01e0*/  ISETP.GE.AND P1, PT, R6, UR6, PT ;  /* 0x0000000606007c0c */ /* 0x000fe4000bf26270 */
[----:B------:R-:W-:Y:S01]  /*01f0*/  LOP3.LUT P0, RZ, R2, R7, RZ, 0xc0, !PT ;  /* 0x0000000702ff7212 */ /* 0x000fe2000780c0ff */
[----:B------:R-:W-:Y:S03]  /*0200*/  BSSY.RECONVERGENT B0, `(.L_x_3) ;  /* 0x0000008000007945 */ /* 0x000fe60003800200 */
[----:B------:R-:W-:-:S13]  /*0210*/  ISETP.GE.OR P0, PT, R3, UR6, P0 ;  /* 0x0000000603007c0c */ /* 0x000fda0008706670 */
[----:B0-----:R-:W-:Y:S05]  /*0220*/  @P0 BRA `(.L_x_4) ;  /* 0x0000000000140947 */ /* 0x001fea0003800000 */
[----:B------:R-:W-:Y:S01]  /*0230*/  IMAD.WIDE R2, R0, 0x4, R4 ;  /* 0x0000000400027825 */ /* 0x000fe200078e0204 */
[----:B------:R-:W2:Y:S05]  /*0240*/  LDG.E R9, desc[UR4][R4.64] ;  /* 0x0000000404097981 */ /* 0x000eaa000c1e1900 */
[----:B------:R-:W2:Y:S02]  /*0250*/  LDG.E R2, desc[UR4][R2.64] ;  /* 0x0000000402027981 */ /* 0x000ea4000c1e1900 */
[----:B--2---:R-:W-:-:S05]  /*0260*/  IADD3 R9, PT, PT, R2, R9, RZ ;  /* 0x0000000902097210 */ /* 0x004fca0007ffe0ff */
[----:B------:R0:W-:Y:S02]  /*0270*/  STG.E desc[UR4][R4.64], R9 ;  /* 0x0000000904007986 */ /* 0x0001e4000c101904 */
.L_x_4:
[----:B------:R-:W-:Y:S05]  /*0280*/  BSYNC.RECONVERGENT B0 ;  /* 0x0000000000007941 */ /* 0x000fea0003800200 */
.L_x_3:
[----:B------:R-:W-:Y:S01]  /*0290*/  IMAD.MOV.U32 R0, RZ, RZ, R6 ;  /* 0x000000ffff007224 */ /* 0x000fe200078e0006 */
[----:B------:R-:W-:Y:S06]  /*02a0*/  @!P1 BRA `(.L_x_5) ;  /* 0xfffffffc00bc9947 */ /* 0x000fec000383ffff */
.L_x_2:
[----:B------:R-:W-:-:S13]  /*02b0*/  ISETP.NE.AND P0, PT, R7, RZ, PT ;  /* 0x000000ff0700720c */ /* 0x000fda0003f05270 */
[----:B------:R-:W-:Y:S05]  /*02c0*/  @P0 EXIT ;  /* 0x000000000000094d */ /* 0x000fea0003800000 */
[----:B-1----:R-:W1:Y:S02]  /*02d0*/  LDC.64 R2, c[0x0][0x380] ;  /* 0x0000e000ff027b82 */ /* 0x002e640000000a00 */
[----:B-1----:R-:W2:Y:S06]  /*02e0*/  LDG.E R3, desc[UR4][R2.64] ;  /* 0x0000000402037981 */ /* 0x002eac000c1e1900 */
[----:B0-----:R-:W2:Y:S02]  /*02f0*/  LDC.64 R4, c[0x0][0x390] ;  /* 0x0000e400ff047b82 */ /* 0x001ea40000000a00 */
[----:B--2---:R-:W-:Y:S01]  /*0300*/  STG.E desc[UR4][R4.64], R3 ;  /* 0x0000000304007986 */ /* 0x004fe2000c101904 */
[----:B------:R-:W-:Y:S05]  /*0310*/  EXIT ;  /* 0x000000000000794d */ /* 0x000fea0003800000 */
.L_x_6:
[----:B------:R-:W-:-:S00]  /*0320*/  BRA `(.L_x_6) ;  /* 0xfffffffc00fc7947 */ /* 0x000fc0000383ffff */
[----:B------:R-:W-:-:S00]  /*0330*/  NOP ;  /* 0x0000000000007918 */ /* 0x000fc00000000000 */
        /* <DEDUP_REMOVED lines=12> */
.L_x_7:


//--------------------- .nv.shared.reserved.0     --------------------------
	.section	.nv.shared.reserved.0,"aw",@nobits
	.weak		__nv_reservedSMEM_offset_0_alias
	.size		__nv_reservedSMEM_offset_0_alias, 0, 64
	.other		__nv_reservedSMEM_offset_0_alias,@"STO_CUDA_RESERVED_SHARED STV_DEFAULT"
__nv_reservedSMEM_offset_0_alias:
	.zero		0
	.zero		64


//--------------------- .nv.constant0._Z18dot_product_kernelPiS_S_i --------------------------
	.section	.nv.constant0._Z18dot_product_kernelPiS_S_i,"a",@progbits
	.sectionflags	@""
	.align	4
.nv.constant0._Z18dot_product_kernelPiS_S_i:
	.zero		924


//--------------------- SYMBOLS --------------------------

	.type		.nv.reservedSmem.offset0,@object
	.size		.nv.reservedSmem.offset0,0x4
